//
// Generated by NVIDIA NVVM Compiler
//
// Compiler Build ID: CL-36424714
// Cuda compilation tools, release 13.0, V13.0.88
// Based on NVVM 20.0.0
//

.version 9.0
.target sm_100
.address_size 64

	// .globl	_Z14momentumKerneliPiS_iPfS0_ffS0_

.visible .entry _Z14momentumKerneliPiS_iPfS0_ffS0_(
	.param .u32 _Z14momentumKerneliPiS_iPfS0_ffS0__param_0,
	.param .u64 .ptr .align 1 _Z14momentumKerneliPiS_iPfS0_ffS0__param_1,
	.param .u64 .ptr .align 1 _Z14momentumKerneliPiS_iPfS0_ffS0__param_2,
	.param .u32 _Z14momentumKerneliPiS_iPfS0_ffS0__param_3,
	.param .u64 .ptr .align 1 _Z14momentumKerneliPiS_iPfS0_ffS0__param_4,
	.param .u64 .ptr .align 1 _Z14momentumKerneliPiS_iPfS0_ffS0__param_5,
	.param .f32 _Z14momentumKerneliPiS_iPfS0_ffS0__param_6,
	.param .f32 _Z14momentumKerneliPiS_iPfS0_ffS0__param_7,
	.param .u64 .ptr .align 1 _Z14momentumKerneliPiS_iPfS0_ffS0__param_8
)
{
	.reg .pred 	%p<9>;
	.reg .b32 	%r<42>;
	.reg .b32 	%f<45>;
	.reg .b64 	%rd<27>;

	ld.param.u32 	%r23, [_Z14momentumKerneliPiS_iPfS0_ffS0__param_0];
	ld.param.u64 	%rd7, [_Z14momentumKerneliPiS_iPfS0_ffS0__param_1];
	ld.param.u64 	%rd8, [_Z14momentumKerneliPiS_iPfS0_ffS0__param_2];
	ld.param.u32 	%r24, [_Z14momentumKerneliPiS_iPfS0_ffS0__param_3];
	ld.param.u64 	%rd9, [_Z14momentumKerneliPiS_iPfS0_ffS0__param_4];
	ld.param.u64 	%rd10, [_Z14momentumKerneliPiS_iPfS0_ffS0__param_5];
	ld.param.f32 	%f2, [_Z14momentumKerneliPiS_iPfS0_ffS0__param_6];
	ld.param.f32 	%f3, [_Z14momentumKerneliPiS_iPfS0_ffS0__param_7];
	ld.param.u64 	%rd11, [_Z14momentumKerneliPiS_iPfS0_ffS0__param_8];
	cvta.to.global.u64 	%rd1, %rd9;
	cvta.to.global.u64 	%rd2, %rd11;
	cvta.to.global.u64 	%rd3, %rd10;
	cvta.to.global.u64 	%rd12, %rd8;
	cvta.to.global.u64 	%rd13, %rd7;
	mov.u32 	%r1, %ctaid.x;
	mul.wide.u32 	%rd14, %r1, 4;
	add.s64 	%rd15, %rd13, %rd14;
	ld.global.u32 	%r2, [%rd15];
	add.s64 	%rd16, %rd12, %rd14;
	ld.global.u32 	%r25, [%rd16];
	setp.eq.s32 	%p1, %r2, -1;
	setp.lt.s32 	%p2, %r25, 1;
	or.pred  	%p3, %p1, %p2;
	@%p3 bra 	$L__BB0_8;
	cvt.rn.f32.u32 	%f4, %r25;
	rcp.rn.f32 	%f1, %f4;
	mov.u32 	%r26, %ctaid.y;
	mov.u32 	%r27, %ntid.x;
	mov.u32 	%r28, %tid.x;
	mad.lo.s32 	%r29, %r26, %r27, %r28;
	mul.lo.s32 	%r4, %r29, %r23;
	mul.lo.s32 	%r5, %r2, %r24;
	add.s32 	%r39, %r5, %r4;
	mad.lo.s32 	%r38, %r24, %r1, %r4;
	add.s32 	%r30, %r39, %r23;
	add.s32 	%r31, %r5, %r24;
	min.s32 	%r8, %r30, %r31;
	setp.le.s32 	%p4, %r8, %r39;
	@%p4 bra 	$L__BB0_8;
	sub.s32 	%r32, %r8, %r39;
	and.b32  	%r9, %r32, 3;
	setp.eq.s32 	%p5, %r9, 0;
	@%p5 bra 	$L__BB0_5;
	neg.s32 	%r35, %r9;
$L__BB0_4:
	.pragma "nounroll";
	mul.wide.s32 	%rd17, %r38, 4;
	add.s64 	%rd18, %rd3, %rd17;
	mul.wide.s32 	%rd19, %r39, 4;
	add.s64 	%rd20, %rd1, %rd19;
	add.s64 	%rd21, %rd2, %rd19;
	ld.global.f32 	%f5, [%rd18];
	mul.f32 	%f6, %f1, %f5;
	ld.global.f32 	%f7, [%rd21];
	mul.f32 	%f8, %f3, %f7;
	mul.f32 	%f9, %f2, %f6;
	sub.f32 	%f10, %f8, %f9;
	st.global.f32 	[%rd21], %f10;
	ld.global.f32 	%f11, [%rd20];
	add.f32 	%f12, %f11, %f10;
	st.global.f32 	[%rd20], %f12;
	add.s32 	%r39, %r39, 1;
	add.s32 	%r38, %r38, 1;
	add.s32 	%r35, %r35, 1;
	setp.ne.s32 	%p6, %r35, 0;
	@%p6 bra 	$L__BB0_4;
$L__BB0_5:
	sub.s32 	%r33, %r5, %r8;
	add.s32 	%r34, %r33, %r4;
	setp.gt.u32 	%p7, %r34, -4;
	@%p7 bra 	$L__BB0_8;
	add.s64 	%rd4, %rd2, 8;
	add.s64 	%rd5, %rd1, 8;
	add.s64 	%rd6, %rd3, 8;
$L__BB0_7:
	mul.wide.s32 	%rd22, %r39, 4;
	add.s64 	%rd23, %rd4, %rd22;
	add.s64 	%rd24, %rd5, %rd22;
	mul.wide.s32 	%rd25, %r38, 4;
	add.s64 	%rd26, %rd6, %rd25;
	ld.global.f32 	%f13, [%rd26+-8];
	mul.f32 	%f14, %f1, %f13;
	ld.global.f32 	%f15, [%rd23+-8];
	mul.f32 	%f16, %f3, %f15;
	mul.f32 	%f17, %f2, %f14;
	sub.f32 	%f18, %f16, %f17;
	st.global.f32 	[%rd23+-8], %f18;
	ld.global.f32 	%f19, [%rd24+-8];
	add.f32 	%f20, %f19, %f18;
	st.global.f32 	[%rd24+-8], %f20;
	ld.global.f32 	%f21, [%rd26+-4];
	mul.f32 	%f22, %f1, %f21;
	ld.global.f32 	%f23, [%rd23+-4];
	mul.f32 	%f24, %f3, %f23;
	mul.f32 	%f25, %f2, %f22;
	sub.f32 	%f26, %f24, %f25;
	st.global.f32 	[%rd23+-4], %f26;
	ld.global.f32 	%f27, [%rd24+-4];
	add.f32 	%f28, %f27, %f26;
	st.global.f32 	[%rd24+-4], %f28;
	ld.global.f32 	%f29, [%rd26];
	mul.f32 	%f30, %f1, %f29;
	ld.global.f32 	%f31, [%rd23];
	mul.f32 	%f32, %f3, %f31;
	mul.f32 	%f33, %f2, %f30;
	sub.f32 	%f34, %f32, %f33;
	st.global.f32 	[%rd23], %f34;
	ld.global.f32 	%f35, [%rd24];
	add.f32 	%f36, %f35, %f34;
	st.global.f32 	[%rd24], %f36;
	ld.global.f32 	%f37, [%rd26+4];
	mul.f32 	%f38, %f1, %f37;
	ld.global.f32 	%f39, [%rd23+4];
	mul.f32 	%f40, %f3, %f39;
	mul.f32 	%f41, %f2, %f38;
	sub.f32 	%f42, %f40, %f41;
	st.global.f32 	[%rd23+4], %f42;
	ld.global.f32 	%f43, [%rd24+4];
	add.f32 	%f44, %f43, %f42;
	st.global.f32 	[%rd24+4], %f44;
	add.s32 	%r39, %r39, 4;
	add.s32 	%r38, %r38, 4;
	setp.lt.s32 	%p8, %r39, %r8;
	@%p8 bra 	$L__BB0_7;
$L__BB0_8:
	ret;

}


// ===== COMPILED SASS (sm_100) =====

	.target	sm_100

	.elftype	@"ET_EXEC"


//--------------------- .note.nv.tkinfo           --------------------------
	.section	.note.nv.tkinfo,"",@"SHT_NOTE"
	.sectionflags	@"SHF_NOTE_NV_TKINFO"
	.tkinfo
        /*0018*/ 	.word	0x00000002
        /*0030*/ 	.string	""
        /*0030*/ 	.string	"ptxas"
        /*0030*/ 	.string	"Cuda compilation tools, release 13.0, V13.0.88"
        /*0030*/ 	.string	"Build cuda_13.0.r13.0/compiler.36424714_0"
        /*0030*/ 	.string	"-arch sm_100 -m 64 "



//--------------------- .note.nv.cuinfo           --------------------------
	.section	.note.nv.cuinfo,"",@"SHT_NOTE"
	.sectionflags	@"SHF_NOTE_NV_CUINFO"
        /*0018*/ 	.short	0x0002
        /*001a*/ 	.short	0x0064
        /*001c*/ 	.short	0x0082
	.zero		2


//--------------------- .nv.info                  --------------------------
	.section	.nv.info,"",@"SHT_CUDA_INFO"
	.align	4


	//----- nvinfo : EIATTR_REGCOUNT
	.align		4
        /*0000*/ 	.byte	0x04, 0x2f
        /*0002*/ 	.short	(.L_1 - .L_0)
	.align		4
.L_0:
        /*0004*/ 	.word	index@(_Z14momentumKerneliPiS_iPfS0_ffS0_)
        /*0008*/ 	.word	0x00000018


	//----- nvinfo : EIATTR_FRAME_SIZE
	.align		4
.L_1:
        /*000c*/ 	.byte	0x04, 0x11
        /*000e*/ 	.short	(.L_3 - .L_2)
	.align		4
.L_2:
        /*0010*/ 	.word	index@($__internal_0_$__cuda_sm20_rcp_rn_f32_slowpath)
        /*0014*/ 	.word	0x00000000


	//----- nvinfo : EIATTR_FRAME_SIZE
	.align		4
.L_3:
        /*0018*/ 	.byte	0x04, 0x11
        /*001a*/ 	.short	(.L_5 - .L_4)
	.align		4
.L_4:
        /*001c*/ 	.word	index@(_Z14momentumKerneliPiS_iPfS0_ffS0_)
        /*0020*/ 	.word	0x00000000


	//----- nvinfo : EIATTR_MIN_STACK_SIZE
	.align		4
.L_5:
        /*0024*/ 	.byte	0x04, 0x12
        /*0026*/ 	.short	(.L_7 - .L_6)
	.align		4
.L_6:
        /*0028*/ 	.word	index@(_Z14momentumKerneliPiS_iPfS0_ffS0_)
        /*002c*/ 	.word	0x00000000
.L_7:


//--------------------- .nv.compat                --------------------------
	.section	.nv.compat,"",@"SHT_CUDA_COMPAT_INFO"
	.align	4
        /*0000*/ 	.byte	0x02, 0x09, 0x00, 0x00, 0x02, 0x02, 0x01, 0x00, 0x02, 0x05, 0x05, 0x00, 0x03, 0x07, 0x01, 0x01
        /*0010*/ 	.byte	0x02, 0x03, 0x00, 0x00, 0x02, 0x06, 0x01, 0x00, 0x04, 0x0b, 0x08, 0x00, 0x09, 0x00, 0x00, 0x00
        /*0020*/ 	.byte	0x00, 0x00, 0x00, 0x00


//--------------------- .nv.info._Z14momentumKerneliPiS_iPfS0_ffS0_ --------------------------
	.section	.nv.info._Z14momentumKerneliPiS_iPfS0_ffS0_,"",@"SHT_CUDA_INFO"
	.sectionflags	@""
	.align	4


	//----- nvinfo : EIATTR_CUDA_API_VERSION
	.align		4
        /*0000*/ 	.byte	0x04, 0x37
        /*0002*/ 	.short	(.L_9 - .L_8)
.L_8:
        /*0004*/ 	.word	0x00000082


	//----- nvinfo : EIATTR_KPARAM_INFO
	.align		4
.L_9:
        /*0008*/ 	.byte	0x04, 0x17
        /*000a*/ 	.short	(.L_11 - .L_10)
.L_10:
        /*000c*/ 	.word	0x00000000
        /*0010*/ 	.short	0x0008
        /*0012*/ 	.short	0x0038
        /*0014*/ 	.byte	0x00, 0xf5, 0x21, 0x00


	//----- nvinfo : EIATTR_KPARAM_INFO
	.align		4
.L_11:
        /*0018*/ 	.byte	0x04, 0x17
        /*001a*/ 	.short	(.L_13 - .L_12)
.L_12:
        /*001c*/ 	.word	0x00000000
        /*0020*/ 	.short	0x0007
        /*0022*/ 	.short	0x0034
        /*0024*/ 	.byte	0x00, 0xf0, 0x11, 0x00


	//----- nvinfo : EIATTR_KPARAM_INFO
	.align		4
.L_13:
        /*0028*/ 	.byte	0x04, 0x17
        /*002a*/ 	.short	(.L_15 - .L_14)
.L_14:
        /*002c*/ 	.word	0x00000000
        /*0030*/ 	.short	0x0006
        /*0032*/ 	.short	0x0030
        /*0034*/ 	.byte	0x00, 0xf0, 0x11, 0x00


	//----- nvinfo : EIATTR_KPARAM_INFO
	.align		4
.L_15:
        /*0038*/ 	.byte	0x04, 0x17
        /*003a*/ 	.short	(.L_17 - .L_16)
.L_16:
        /*003c*/ 	.word	0x00000000
        /*0040*/ 	.short	0x0005
        /*0042*/ 	.short	0x0028
        /*0044*/ 	.byte	0x00, 0xf5, 0x21, 0x00


	//----- nvinfo : EIATTR_KPARAM_INFO
	.align		4
.L_17:
        /*0048*/ 	.byte	0x04, 0x17
        /*004a*/ 	.short	(.L_19 - .L_18)
.L_18:
        /*004c*/ 	.word	0x00000000
        /*0050*/ 	.short	0x0004
        /*0052*/ 	.short	0x0020
        /*0054*/ 	.byte	0x00, 0xf5, 0x21, 0x00


	//----- nvinfo : EIATTR_KPARAM_INFO
	.align		4
.L_19:
        /*0058*/ 	.byte	0x04, 0x17
        /*005a*/ 	.short	(.L_21 - .L_20)
.L_20:
        /*005c*/ 	.word	0x00000000
        /*0060*/ 	.short	0x0003
        /*0062*/ 	.short	0x0018
        /*0064*/ 	.byte	0x00, 0xf0, 0x11, 0x00


	//----- nvinfo : EIATTR_KPARAM_INFO
	.align		4
.L_21:
        /*0068*/ 	.byte	0x04, 0x17
        /*006a*/ 	.short	(.L_23 - .L_22)
.L_22:
        /*006c*/ 	.word	0x00000000
        /*0070*/ 	.short	0x0002
        /*0072*/ 	.short	0x0010
        /*0074*/ 	.byte	0x00, 0xf5, 0x21, 0x00


	//----- nvinfo : EIATTR_KPARAM_INFO
	.align		4
.L_23:
        /*0078*/ 	.byte	0x04, 0x17
        /*007a*/ 	.short	(.L_25 - .L_24)
.L_24:
        /*007c*/ 	.word	0x00000000
        /*0080*/ 	.short	0x0001
        /*0082*/ 	.short	0x0008
        /*0084*/ 	.byte	0x00, 0xf5, 0x21, 0x00


	//----- nvinfo : EIATTR_KPARAM_INFO
	.align		4
.L_25:
        /*0088*/ 	.byte	0x04, 0x17
        /*008a*/ 	.short	(.L_27 - .L_26)
.L_26:
        /*008c*/ 	.word	0x00000000
        /*0090*/ 	.short	0x0000
        /*0092*/ 	.short	0x0000
        /*0094*/ 	.byte	0x00, 0xf0, 0x11, 0x00


	//----- nvinfo : EIATTR_SPARSE_MMA_MASK
	.align		4
.L_27:
        /*0098*/ 	.byte	0x03, 0x50
        /*009a*/ 	.short	0x0000


	//----- nvinfo : EIATTR_MAXREG_COUNT
	.align		4
        /*009c*/ 	.byte	0x03, 0x1b
        /*009e*/ 	.short	0x00ff


	//----- nvinfo : EIATTR_MERCURY_ISA_VERSION
	.align		4
        /*00a0*/ 	.byte	0x03, 0x5f
        /*00a2*/ 	.short	0x0101


	//----- nvinfo : EIATTR_VRC_CTA_INIT_COUNT
	.align		4
        /*00a4*/ 	.byte	0x02, 0x4a
	.zero		1
	.zero		1


	//----- nvinfo : EIATTR_EXIT_INSTR_OFFSETS
	.align		4
        /*00a8*/ 	.byte	0x04, 0x1c
        /*00aa*/ 	.short	(.L_29 - .L_28)


	//   ....[0]....
.L_28:
        /*00ac*/ 	.word	0x000000b0


	//   ....[1]....
        /*00b0*/ 	.word	0x00000230


	//   ....[2]....
        /*00b4*/ 	.word	0x00000430


	//   ....[3]....
        /*00b8*/ 	.word	0x000007e0


	//----- nvinfo : EIATTR_CRS_STACK_SIZE
	.align		4
.L_29:
        /*00bc*/ 	.byte	0x04, 0x1e
        /*00be*/ 	.short	(.L_31 - .L_30)
.L_30:
        /*00c0*/ 	.word	0x00000000


	//----- nvinfo : EIATTR_CBANK_PARAM_SIZE
	.align		4
.L_31:
        /*00c4*/ 	.byte	0x03, 0x19
        /*00c6*/ 	.short	0x0040


	//----- nvinfo : EIATTR_PARAM_CBANK
	.align		4
        /*00c8*/ 	.byte	0x04, 0x0a
        /*00ca*/ 	.short	(.L_33 - .L_32)
	.align		4
.L_32:
        /*00cc*/ 	.word	index@(.nv.constant0._Z14momentumKerneliPiS_iPfS0_ffS0_)
        /*00d0*/ 	.short	0x0380
        /*00d2*/ 	.short	0x0040


	//----- nvinfo : EIATTR_SW_WAR
	.align		4
.L_33:
        /*00d4*/ 	.byte	0x04, 0x36
        /*00d6*/ 	.short	(.L_35 - .L_34)
.L_34:
        /*00d8*/ 	.word	0x00000008
.L_35:


//--------------------- .nv.callgraph             --------------------------
	.section	.nv.callgraph,"",@"SHT_CUDA_CALLGRAPH"
	.align	4
	.sectionentsize	8
	.align		4
        /*0000*/ 	.word	0x00000000
	.align		4
        /*0004*/ 	.word	0xffffffff
	.align		4
        /*0008*/ 	.word	0x00000000
	.align		4
        /*000c*/ 	.word	0xfffffffe
	.align		4
        /*0010*/ 	.word	0x00000000
	.align		4
        /*0014*/ 	.word	0xfffffffd
	.align		4
        /*0018*/ 	.word	0x00000000
	.align		4
        /*001c*/ 	.word	0xfffffffc


//--------------------- .text._Z14momentumKerneliPiS_iPfS0_ffS0_ --------------------------
	.section	.text._Z14momentumKerneliPiS_iPfS0_ffS0_,"ax",@progbits
	.align	128
        .global         _Z14momentumKerneliPiS_iPfS0_ffS0_
        .type           _Z14momentumKerneliPiS_iPfS0_ffS0_,@function
        .size           _Z14momentumKerneliPiS_iPfS0_ffS0_,(.L_x_10 - _Z14momentumKerneliPiS_iPfS0_ffS0_)
        .other          _Z14momentumKerneliPiS_iPfS0_ffS0_,@"STO_CUDA_ENTRY STV_DEFAULT"
_Z14momentumKerneliPiS_iPfS0_ffS0_:
.text._Z14momentumKerneliPiS_iPfS0_ffS0_:
[----:B------:R-:W-:Y:S01]  /*0000*/  LDC R1, c[0x0][0x37c] ;  /* 0x0000df00ff017b82 */ /* 0x000fe20000000800 */
[----:B------:R-:W0:Y:S07]  /*0010*/  S2R R4, SR_CTAID.X ;  /* 0x0000000000047919 */ /* 0x000e2e0000002500 */
[----:B------:R-:W0:Y:S01]  /*0020*/  LDC.64 R6, c[0x0][0x390] ;  /* 0x0000e400ff067b82 */ /* 0x000e220000000a00 */
[----:B------:R-:W1:Y:S07]  /*0030*/  LDCU.64 UR10, c[0x0][0x358] ;  /* 0x00006b00ff0a77ac */ /* 0x000e6e0008000a00 */
[----:B------:R-:W2:Y:S01]  /*0040*/  LDC.64 R2, c[0x0][0x388] ;  /* 0x0000e200ff027b82 */ /* 0x000ea20000000a00 */
[----:B0-----:R-:W-:-:S04]  /*0050*/  IMAD.WIDE.U32 R6, R4, 0x4, R6 ;  /* 0x0000000404067825 */ /* 0x001fc800078e0006 */
[----:B--2---:R-:W-:Y:S02]  /*0060*/  IMAD.WIDE.U32 R2, R4, 0x4, R2 ;  /* 0x0000000404027825 */ /* 0x004fe400078e0002 */
[----:B-1----:R-:W2:Y:S04]  /*0070*/  LDG.E R6, desc[UR10][R6.64] ;  /* 0x0000000a06067981 */ /* 0x002ea8000c1e1900 */
[----:B------:R-:W3:Y:S01]  /*0080*/  LDG.E R5, desc[UR10][R2.64] ;  /* 0x0000000a02057981 */ /* 0x000ee2000c1e1900 */
[----:B--2---:R-:W-:-:S04]  /*0090*/  ISETP.GE.AND P0, PT, R6, 0x1, PT ;  /* 0x000000010600780c */ /* 0x004fc80003f06270 */
[----:B---3--:R-:W-:-:S13]  /*00a0*/  ISETP.EQ.OR P0, PT, R5, -0x1, !P0 ;  /* 0xffffffff0500780c */ /* 0x008fda0004702670 */
[----:B------:R-:W-:Y:S05]  /*00b0*/  @P0 EXIT ;  /* 0x000000000000094d */ /* 0x000fea0003800000 */
[----:B------:R-:W-:-:S04]  /*00c0*/  I2FP.F32.U32 R0, R6 ;  /* 0x0000000600007245 */ /* 0x000fc80000201000 */
[----:B------:R-:W-:-:S04]  /*00d0*/  IADD3 R2, PT, PT, R0, 0x1800000, RZ ;  /* 0x0180000000027810 */ /* 0x000fc80007ffe0ff */
[----:B------:R-:W-:-:S04]  /*00e0*/  LOP3.LUT R2, R2, 0x7f800000, RZ, 0xc0, !PT ;  /* 0x7f80000002027812 */ /* 0x000fc800078ec0ff */
[----:B------:R-:W-:-:S13]  /*00f0*/  ISETP.GT.U32.AND P0, PT, R2, 0x1ffffff, PT ;  /* 0x01ffffff0200780c */ /* 0x000fda0003f04070 */
[----:B------:R-:W-:Y:S05]  /*0100*/  @P0 BRA `(.L_x_0) ;  /* 0x00000000000c0947 */ /* 0x000fea0003800000 */
[----:B------:R-:W-:-:S07]  /*0110*/  MOV R2, 0x130 ;  /* 0x0000013000027802 */ /* 0x000fce0000000f00 */
[----:B------:R-:W-:Y:S05]  /*0120*/  CALL.REL.NOINC `($__internal_0_$__cuda_sm20_rcp_rn_f32_slowpath) ;  /* 0x0000000400b07944 */ /* 0x000fea0003c00000 */
[----:B------:R-:W-:Y:S05]  /*0130*/  BRA `(.L_x_1) ;  /* 0x0000000000107947 */ /* 0x000fea0003800000 */
.L_x_0:
[----:B------:R-:W0:Y:S02]  /*0140*/  MUFU.RCP R3, R0 ;  /* 0x0000000000037308 */ /* 0x000e240000001000 */
[----:B0-----:R-:W-:-:S04]  /*0150*/  FFMA R2, R0, R3, -1 ;  /* 0xbf80000000027423 */ /* 0x001fc80000000003 */
[----:B------:R-:W-:-:S04]  /*0160*/  FADD.FTZ R2, -R2, -RZ ;  /* 0x800000ff02027221 */ /* 0x000fc80000010100 */
[----:B------:R-:W-:-:S07]  /*0170*/  FFMA R0, R3, R2, R3 ;  /* 0x0000000203007223 */ /* 0x000fce0000000003 */
.L_x_1:
[----:B------:R-:W0:Y:S01]  /*0180*/  S2R R3, SR_TID.X ;  /* 0x0000000000037919 */ /* 0x000e220000002100 */
[----:B------:R-:W0:Y:S01]  /*0190*/  S2UR UR4, SR_CTAID.Y ;  /* 0x00000000000479c3 */ /* 0x000e220000002600 */
[----:B------:R-:W1:Y:S07]  /*01a0*/  LDCU UR5, c[0x0][0x380] ;  /* 0x00007000ff0577ac */ /* 0x000e6e0008000800 */
[----:B------:R-:W0:Y:S08]  /*01b0*/  LDC R2, c[0x0][0x360] ;  /* 0x0000d800ff027b82 */ /* 0x000e300000000800 */
[----:B------:R-:W2:Y:S01]  /*01c0*/  LDC R9, c[0x0][0x398] ;  /* 0x0000e600ff097b82 */ /* 0x000ea20000000800 */
[----:B0-----:R-:W-:-:S04]  /*01d0*/  IMAD R2, R2, UR4, R3 ;  /* 0x0000000402027c24 */ /* 0x001fc8000f8e0203 */
[----:B-1----:R-:W-:Y:S02]  /*01e0*/  IMAD R6, R2, UR5, RZ ;  /* 0x0000000502067c24 */ /* 0x002fe4000f8e02ff */
[CC--:B--2---:R-:W-:Y:S02]  /*01f0*/  IMAD R2, R5.reuse, R9.reuse, R9 ;  /* 0x0000000905027224 */ /* 0x0c4fe400078e0209 */
[----:B------:R-:W-:-:S05]  /*0200*/  IMAD R3, R5, R9, R6 ;  /* 0x0000000905037224 */ /* 0x000fca00078e0206 */
[----:B------:R-:W-:-:S04]  /*0210*/  VIADDMNMX R2, R3, UR5, R2, PT ;  /* 0x0000000503027c46 */ /* 0x000fc8000b800102 */
[----:B------:R-:W-:-:S13]  /*0220*/  ISETP.GT.AND P0, PT, R2, R3, PT ;  /* 0x000000030200720c */ /* 0x000fda0003f04270 */
[----:B------:R-:W-:Y:S05]  /*0230*/  @!P0 EXIT ;  /* 0x000000000000894d */ /* 0x000fea0003800000 */
[----:B------:R-:W-:Y:S01]  /*0240*/  IMAD R7, R5, R9, -R2 ;  /* 0x0000000905077224 */ /* 0x000fe200078e0a02 */
[----:B------:R-:W-:Y:S01]  /*0250*/  IADD3 R5, PT, PT, R2, -R3, RZ ;  /* 0x8000000302057210 */ /* 0x000fe20007ffe0ff */
[----:B------:R-:W0:Y:S01]  /*0260*/  LDCU.64 UR4, c[0x0][0x3b0] ;  /* 0x00007600ff0477ac */ /* 0x000e220008000a00 */
[----:B------:R-:W-:Y:S01]  /*0270*/  BSSY.RECONVERGENT B0, `(.L_x_2) ;  /* 0x000001b000007945 */ /* 0x000fe20003800200 */
[----:B------:R-:W-:Y:S01]  /*0280*/  IMAD.IADD R7, R6, 0x1, R7 ;  /* 0x0000000106077824 */ /* 0x000fe200078e0207 */
[----:B------:R-:W-:Y:S01]  /*0290*/  LOP3.LUT P0, R5, R5, 0x3, RZ, 0xc0, !PT ;  /* 0x0000000305057812 */ /* 0x000fe2000780c0ff */
[----:B------:R-:W-:-:S03]  /*02a0*/  IMAD R4, R4, R9, R6 ;  /* 0x0000000904047224 */ /* 0x000fc600078e0206 */
[----:B------:R-:W-:-:S09]  /*02b0*/  ISETP.GT.U32.AND P1, PT, R7, -0x4, PT ;  /* 0xfffffffc0700780c */ /* 0x000fd20003f24070 */
[----:B------:R-:W-:Y:S05]  /*02c0*/  @!P0 BRA `(.L_x_3) ;  /* 0x0000000000548947 */ /* 0x000fea0003800000 */
[----:B------:R-:W1:Y:S01]  /*02d0*/  LDC.64 R6, c[0x0][0x3b8] ;  /* 0x0000ee00ff067b82 */ /* 0x000e620000000a00 */
[----:B------:R-:W-:-:S07]  /*02e0*/  IADD3 R5, PT, PT, -R5, RZ, RZ ;  /* 0x000000ff05057210 */ /* 0x000fce0007ffe1ff */
[----:B------:R-:W2:Y:S08]  /*02f0*/  LDC.64 R8, c[0x0][0x3a0] ;  /* 0x0000e800ff087b82 */ /* 0x000eb00000000a00 */
[----:B------:R-:W3:Y:S02]  /*0300*/  LDC.64 R10, c[0x0][0x3a8] ;  /* 0x0000ea00ff0a7b82 */ /* 0x000ee40000000a00 */
.L_x_4:
[----:B---3--:R-:W-:-:S06]  /*0310*/  IMAD.WIDE R14, R4, 0x4, R10 ;  /* 0x00000004040e7825 */ /* 0x008fcc00078e020a */
[----:B------:R-:W3:Y:S01]  /*0320*/  LDG.E R15, desc[UR10][R14.64] ;  /* 0x0000000a0e0f7981 */ /* 0x000ee2000c1e1900 */
[----:B-1--4-:R-:W-:-:S05]  /*0330*/  IMAD.WIDE R12, R3, 0x4, R6 ;  /* 0x00000004030c7825 */ /* 0x012fca00078e0206 */
[----:B------:R-:W4:Y:S01]  /*0340*/  LDG.E R17, desc[UR10][R12.64] ;  /* 0x0000000a0c117981 */ /* 0x000f22000c1e1900 */
[----:B---3--:R-:W-:-:S04]  /*0350*/  FMUL R16, R15, R0 ;  /* 0x000000000f107220 */ /* 0x008fc80000400000 */
[----:B0-----:R-:W-:-:S04]  /*0360*/  FMUL R16, R16, UR4 ;  /* 0x0000000410107c20 */ /* 0x001fc80008400000 */
[----:B----4-:R-:W-:Y:S01]  /*0370*/  FFMA R19, R17, UR5, -R16 ;  /* 0x0000000511137c23 */ /* 0x010fe20008000810 */
[----:B--2---:R-:W-:-:S04]  /*0380*/  IMAD.WIDE R16, R3, 0x4, R8 ;  /* 0x0000000403107825 */ /* 0x004fc800078e0208 */
[----:B------:R4:W-:Y:S04]  /*0390*/  STG.E desc[UR10][R12.64], R19 ;  /* 0x000000130c007986 */ /* 0x0009e8000c10190a */
[----:B------:R-:W2:Y:S01]  /*03a0*/  LDG.E R18, desc[UR10][R16.64] ;  /* 0x0000000a10127981 */ /* 0x000ea2000c1e1900 */
[----:B------:R-:W-:Y:S01]  /*03b0*/  IADD3 R5, PT, PT, R5, 0x1, RZ ;  /* 0x0000000105057810 */ /* 0x000fe20007ffe0ff */
[----:B------:R-:W-:Y:S01]  /*03c0*/  VIADD R4, R4, 0x1 ;  /* 0x0000000104047836 */ /* 0x000fe20000000000 */
[----:B------:R-:W-:Y:S02]  /*03d0*/  IADD3 R3, PT, PT, R3, 0x1, RZ ;  /* 0x0000000103037810 */ /* 0x000fe40007ffe0ff */
[----:B------:R-:W-:Y:S01]  /*03e0*/  ISETP.NE.AND P0, PT, R5, RZ, PT ;  /* 0x000000ff0500720c */ /* 0x000fe20003f05270 */
[----:B--2---:R-:W-:-:S05]  /*03f0*/  FADD R21, R19, R18 ;  /* 0x0000001213157221 */ /* 0x004fca0000000000 */
[----:B------:R4:W-:Y:S07]  /*0400*/  STG.E desc[UR10][R16.64], R21 ;  /* 0x0000001510007986 */ /* 0x0009ee000c10190a */
[----:B------:R-:W-:Y:S05]  /*0410*/  @P0 BRA `(.L_x_4) ;  /* 0xfffffffc00bc0947 */ /* 0x000fea000383ffff */
.L_x_3:
[----:B0-----:R-:W-:Y:S05]  /*0420*/  BSYNC.RECONVERGENT B0 ;  /* 0x0000000000007941 */ /* 0x001fea0003800200 */
.L_x_2:
[----:B------:R-:W-:Y:S05]  /*0430*/  @P1 EXIT ;  /* 0x000000000000194d */ /* 0x000fea0003800000 */
[----:B------:R-:W0:Y:S01]  /*0440*/  LDCU.128 UR12, c[0x0][0x3a0] ;  /* 0x00007400ff0c77ac */ /* 0x000e220008000c00 */
[----:B------:R-:W1:Y:S01]  /*0450*/  LDCU.64 UR8, c[0x0][0x3b8] ;  /* 0x00007700ff0877ac */ /* 0x000e620008000a00 */
[----:B------:R-:W2:Y:S01]  /*0460*/  LDCU.64 UR16, c[0x0][0x3b0] ;  /* 0x00007600ff1077ac */ /* 0x000ea20008000a00 */
[----:B0-----:R-:W-:Y:S02]  /*0470*/  UIADD3 UR6, UP1, UPT, UR12, 0x8, URZ ;  /* 0x000000080c067890 */ /* 0x001fe4000ff3e0ff */
[----:B------:R-:W-:Y:S02]  /*0480*/  UIADD3 UR4, UP2, UPT, UR14, 0x8, URZ ;  /* 0x000000080e047890 */ /* 0x000fe4000ff5e0ff */
[----:B-1----:R-:W-:Y:S02]  /*0490*/  UIADD3 UR8, UP0, UPT, UR8, 0x8, URZ ;  /* 0x0000000808087890 */ /* 0x002fe4000ff1e0ff */
[----:B------:R-:W-:Y:S02]  /*04a0*/  UIADD3.X UR7, UPT, UPT, URZ, UR13, URZ, UP1, !UPT ;  /* 0x0000000dff077290 */ /* 0x000fe40008ffe4ff */
[----:B------:R-:W-:-:S02]  /*04b0*/  UIADD3.X UR5, UPT, UPT, URZ, UR15, URZ, UP2, !UPT ;  /* 0x0000000fff057290 */ /* 0x000fc400097fe4ff */
[----:B--2---:R-:W-:-:S12]  /*04c0*/  UIADD3.X UR9, UPT, UPT, URZ, UR9, URZ, UP0, !UPT ;  /* 0x00000009ff097290 */ /* 0x004fd800087fe4ff */
.L_x_5:
[----:B------:R-:W-:Y:S01]  /*04d0*/  MOV R6, UR4 ;  /* 0x0000000400067c02 */ /* 0x000fe20008000f00 */
[----:B------:R-:W-:Y:S01]  /*04e0*/  IMAD.U32 R7, RZ, RZ, UR5 ;  /* 0x00000005ff077e24 */ /* 0x000fe2000f8e00ff */
[----:B---3--:R-:W-:Y:S02]  /*04f0*/  MOV R8, UR8 ;  /* 0x0000000800087c02 */ /* 0x008fe40008000f00 */
[----:B------:R-:W-:Y:S01]  /*0500*/  MOV R9, UR9 ;  /* 0x0000000900097c02 */ /* 0x000fe20008000f00 */
[----:B------:R-:W-:-:S05]  /*0510*/  IMAD.WIDE R6, R4, 0x4, R6 ;  /* 0x0000000404067825 */ /* 0x000fca00078e0206 */
[----:B------:R-:W2:Y:S01]  /*0520*/  LDG.E R5, desc[UR10][R6.64+-0x8] ;  /* 0xfffff80a06057981 */ /* 0x000ea2000c1e1900 */
[----:B------:R-:W-:-:S05]  /*0530*/  IMAD.WIDE R8, R3, 0x4, R8 ;  /* 0x0000000403087825 */ /* 0x000fca00078e0208 */
[----:B----4-:R-:W3:Y:S01]  /*0540*/  LDG.E R12, desc[UR10][R8.64+-0x8] ;  /* 0xfffff80a080c7981 */ /* 0x010ee2000c1e1900 */
[----:B------:R-:W-:Y:S01]  /*0550*/  MOV R11, UR7 ;  /* 0x00000007000b7c02 */ /* 0x000fe20008000f00 */
[----:B------:R-:W-:-:S04]  /*0560*/  IMAD.U32 R10, RZ, RZ, UR6 ;  /* 0x00000006ff0a7e24 */ /* 0x000fc8000f8e00ff */
[----:B------:R-:W-:-:S04]  /*0570*/  IMAD.WIDE R10, R3, 0x4, R10 ;  /* 0x00000004030a7825 */ /* 0x000fc800078e020a */
[----:B--2---:R-:W-:-:S04]  /*0580*/  FMUL R5, R5, R0 ;  /* 0x0000000005057220 */ /* 0x004fc80000400000 */
[----:B------:R-:W-:-:S04]  /*0590*/  FMUL R5, R5, UR16 ;  /* 0x0000001005057c20 */ /* 0x000fc80008400000 */
[----:B---3--:R-:W-:-:S05]  /*05a0*/  FFMA R5, R12, UR17, -R5 ;  /* 0x000000110c057c23 */ /* 0x008fca0008000805 */
[----:B------:R0:W-:Y:S04]  /*05b0*/  STG.E desc[UR10][R8.64+-0x8], R5 ;  /* 0xfffff80508007986 */ /* 0x0001e8000c10190a */
[----:B------:R-:W2:Y:S02]  /*05c0*/  LDG.E R12, desc[UR10][R10.64+-0x8] ;  /* 0xfffff80a0a0c7981 */ /* 0x000ea4000c1e1900 */
[----:B--2---:R-:W-:-:S05]  /*05d0*/  FADD R13, R5, R12 ;  /* 0x0000000c050d7221 */ /* 0x004fca0000000000 */
[----:B------:R1:W-:Y:S04]  /*05e0*/  STG.E desc[UR10][R10.64+-0x8], R13 ;  /* 0xfffff80d0a007986 */ /* 0x0003e8000c10190a */
[----:B------:R-:W2:Y:S04]  /*05f0*/  LDG.E R15, desc[UR10][R6.64+-0x4] ;  /* 0xfffffc0a060f7981 */ /* 0x000ea8000c1e1900 */
[----:B------:R-:W3:Y:S01]  /*0600*/  LDG.E R12, desc[UR10][R8.64+-0x4] ;  /* 0xfffffc0a080c7981 */ /* 0x000ee2000c1e1900 */
[----:B--2---:R-:W-:-:S04]  /*0610*/  FMUL R15, R15, R0 ;  /* 0x000000000f0f7220 */ /* 0x004fc80000400000 */
[----:B------:R-:W-:-:S04]  /*0620*/  FMUL R15, R15, UR16 ;  /* 0x000000100f0f7c20 */ /* 0x000fc80008400000 */
[----:B---3--:R-:W-:-:S05]  /*0630*/  FFMA R15, R12, UR17, -R15 ;  /* 0x000000110c0f7c23 */ /* 0x008fca000800080f */
[----:B------:R2:W-:Y:S04]  /*0640*/  STG.E desc[UR10][R8.64+-0x4], R15 ;  /* 0xfffffc0f08007986 */ /* 0x0005e8000c10190a */
[----:B------:R-:W0:Y:S02]  /*0650*/  LDG.E R12, desc[UR10][R10.64+-0x4] ;  /* 0xfffffc0a0a0c7981 */ /* 0x000e24000c1e1900 */
[----:B0-----:R-:W-:-:S05]  /*0660*/  FADD R5, R15, R12 ;  /* 0x0000000c0f057221 */ /* 0x001fca0000000000 */
[----:B------:R0:W-:Y:S04]  /*0670*/  STG.E desc[UR10][R10.64+-0x4], R5 ;  /* 0xfffffc050a007986 */ /* 0x0001e8000c10190a */
[----:B------:R-:W3:Y:S04]  /*0680*/  LDG.E R17, desc[UR10][R6.64] ;  /* 0x0000000a06117981 */ /* 0x000ee8000c1e1900 */
[----:B------:R-:W4:Y:S01]  /*0690*/  LDG.E R12, desc[UR10][R8.64] ;  /* 0x0000000a080c7981 */ /* 0x000f22000c1e1900 */
[----:B---3--:R-:W-:-:S04]  /*06a0*/  FMUL R17, R17, R0 ;  /* 0x0000000011117220 */ /* 0x008fc80000400000 */
[----:B------:R-:W-:-:S04]  /*06b0*/  FMUL R17, R17, UR16 ;  /* 0x0000001011117c20 */ /* 0x000fc80008400000 */
[----:B----4-:R-:W-:-:S05]  /*06c0*/  FFMA R17, R12, UR17, -R17 ;  /* 0x000000110c117c23 */ /* 0x010fca0008000811 */
[----:B------:R3:W-:Y:S04]  /*06d0*/  STG.E desc[UR10][R8.64], R17 ;  /* 0x0000001108007986 */ /* 0x0007e8000c10190a */
[----:B------:R-:W1:Y:S02]  /*06e0*/  LDG.E R12, desc[UR10][R10.64] ;  /* 0x0000000a0a0c7981 */ /* 0x000e64000c1e1900 */
[----:B-1----:R-:W-:-:S05]  /*06f0*/  FADD R13, R17, R12 ;  /* 0x0000000c110d7221 */ /* 0x002fca0000000000 */
[----:B------:R3:W-:Y:S04]  /*0700*/  STG.E desc[UR10][R10.64], R13 ;  /* 0x0000000d0a007986 */ /* 0x0007e8000c10190a */
[----:B--2---:R-:W2:Y:S04]  /*0710*/  LDG.E R15, desc[UR10][R6.64+0x4] ;  /* 0x0000040a060f7981 */ /* 0x004ea8000c1e1900 */
[----:B0-----:R-:W4:Y:S01]  /*0720*/  LDG.E R5, desc[UR10][R8.64+0x4] ;  /* 0x0000040a08057981 */ /* 0x001f22000c1e1900 */
[----:B--2---:R-:W-:-:S04]  /*0730*/  FMUL R15, R15, R0 ;  /* 0x000000000f0f7220 */ /* 0x004fc80000400000 */
[----:B------:R-:W-:-:S04]  /*0740*/  FMUL R12, R15, UR16 ;  /* 0x000000100f0c7c20 */ /* 0x000fc80008400000 */
[----:B----4-:R-:W-:-:S05]  /*0750*/  FFMA R5, R5, UR17, -R12 ;  /* 0x0000001105057c23 */ /* 0x010fca000800080c */
[----:B------:R3:W-:Y:S04]  /*0760*/  STG.E desc[UR10][R8.64+0x4], R5 ;  /* 0x0000040508007986 */ /* 0x0007e8000c10190a */
[----:B------:R-:W2:Y:S01]  /*0770*/  LDG.E R12, desc[UR10][R10.64+0x4] ;  /* 0x0000040a0a0c7981 */ /* 0x000ea2000c1e1900 */
[----:B------:R-:W-:Y:S01]  /*0780*/  IADD3 R3, PT, PT, R3, 0x4, RZ ;  /* 0x0000000403037810 */ /* 0x000fe20007ffe0ff */
[----:B------:R-:W-:-:S03]  /*0790*/  VIADD R4, R4, 0x4 ;  /* 0x0000000404047836 */ /* 0x000fc60000000000 */
[----:B------:R-:W-:Y:S01]  /*07a0*/  ISETP.GE.AND P0, PT, R3, R2, PT ;  /* 0x000000020300720c */ /* 0x000fe20003f06270 */
[----:B--2---:R-:W-:-:S05]  /*07b0*/  FADD R15, R5, R12 ;  /* 0x0000000c050f7221 */ /* 0x004fca0000000000 */
[----:B------:R3:W-:Y:S07]  /*07c0*/  STG.E desc[UR10][R10.64+0x4], R15 ;  /* 0x0000040f0a007986 */ /* 0x0007ee000c10190a */
[----:B------:R-:W-:Y:S05]  /*07d0*/  @!P0 BRA `(.L_x_5) ;  /* 0xfffffffc003c8947 */ /* 0x000fea000383ffff */
[----:B------:R-:W-:Y:S05]  /*07e0*/  EXIT ;  /* 0x000000000000794d */ /* 0x000fea0003800000 */
        .weak           $__internal_0_$__cuda_sm20_rcp_rn_f32_slowpath
        .type           $__internal_0_$__cuda_sm20_rcp_rn_f32_slowpath,@function
        .size           $__internal_0_$__cuda_sm20_rcp_rn_f32_slowpath,(.L_x_10 - $__internal_0_$__cuda_sm20_rcp_rn_f32_slowpath)
$__internal_0_$__cuda_sm20_rcp_rn_f32_slowpath:
[----:B------:R-:W-:-:S04]  /*07f0*/  SHF.L.U32 R3, R0, 0x1, RZ ;  /* 0x0000000100037819 */ /* 0x000fc800000006ff */
[----:B------:R-:W-:-:S04]  /*0800*/  SHF.R.U32.HI R3, RZ, 0x18, R3 ;  /* 0x00000018ff037819 */ /* 0x000fc80000011603 */
[----:B------:R-:W-:-:S13]  /*0810*/  ISETP.NE.U32.AND P0, PT, R3, RZ, PT ;  /* 0x000000ff0300720c */ /* 0x000fda0003f05070 */
[----:B------:R-:W-:Y:S05]  /*0820*/  @P0 BRA `(.L_x_6) ;  /* 0x00000000002c0947 */ /* 0x000fea0003800000 */
[----:B------:R-:W-:-:S04]  /*0830*/  SHF.L.U32 R3, R0, 0x1, RZ ;  /* 0x0000000100037819 */ /* 0x000fc800000006ff */
[----:B------:R-:W-:-:S13]  /*0840*/  ISETP.NE.AND P0, PT, R3, RZ, PT ;  /* 0x000000ff0300720c */ /* 0x000fda0003f05270 */
[----:B------:R2:W3:Y:S01]  /*0850*/  @!P0 MUFU.RCP R3, R0 ;  /* 0x0000000000038308 */ /* 0x0004e20000001000 */
[----:B------:R-:W-:Y:S05]  /*0860*/  @!P0 BRA `(.L_x_7) ;  /* 0x0000000000a48947 */ /* 0x000fea0003800000 */
[----:B------:R-:W-:-:S04]  /*0870*/  FFMA R6, R0, 1.84467440737095516160e+19, RZ ;  /* 0x5f80000000067823 */ /* 0x000fc800000000ff */
[----:B---3--:R-:W2:Y:S02]  /*0880*/  MUFU.RCP R3, R6 ;  /* 0x0000000600037308 */ /* 0x008ea40000001000 */
[----:B--2---:R-:W-:-:S04]  /*0890*/  FFMA R0, R6, R3, -1 ;  /* 0xbf80000006007423 */ /* 0x004fc80000000003 */
[----:B------:R-:W-:-:S04]  /*08a0*/  FADD.FTZ R0, -R0, -RZ ;  /* 0x800000ff00007221 */ /* 0x000fc80000010100 */
[----:B------:R-:W-:-:S04]  /*08b0*/  FFMA R0, R3, R0, R3 ;  /* 0x0000000003007223 */ /* 0x000fc80000000003 */
[----:B------:R-:W-:Y:S01]  /*08c0*/  FFMA R3, R0, 1.84467440737095516160e+19, RZ ;  /* 0x5f80000000037823 */ /* 0x000fe200000000ff */
[----:B------:R-:W-:Y:S06]  /*08d0*/  BRA `(.L_x_7) ;  /* 0x0000000000887947 */ /* 0x000fec0003800000 */
.L_x_6:
[----:B------:R-:W-:-:S04]  /*08e0*/  IADD3 R6, PT, PT, R3, -0xfd, RZ ;  /* 0xffffff0303067810 */ /* 0x000fc80007ffe0ff */
[----:B------:R-:W-:-:S13]  /*08f0*/  ISETP.GT.U32.AND P0, PT, R6, 0x1, PT ;  /* 0x000000010600780c */ /* 0x000fda0003f04070 */
[----:B------:R-:W-:Y:S05]  /*0900*/  @P0 BRA `(.L_x_8) ;  /* 0x0000000000780947 */ /* 0x000fea0003800000 */
[----:B------:R-:W-:Y:S01]  /*0910*/  LOP3.LUT R7, R0, 0x7fffff, RZ, 0xc0, !PT ;  /* 0x007fffff00077812 */ /* 0x000fe200078ec0ff */
[----:B------:R-:W-:-:S03]  /*0920*/  IMAD.MOV.U32 R11, RZ, RZ, 0x3 ;  /* 0x00000003ff0b7424 */ /* 0x000fc600078e00ff */
[----:B------:R-:W-:Y:S02]  /*0930*/  LOP3.LUT R7, R7, 0x3f800000, RZ, 0xfc, !PT ;  /* 0x3f80000007077812 */ /* 0x000fe400078efcff */
[----:B------:R-:W-:Y:S02]  /*0940*/  SHF.L.U32 R12, R11, R6, RZ ;  /* 0x000000060b0c7219 */ /* 0x000fe400000006ff */
[----:B------:R-:W0:Y:S02]  /*0950*/  MUFU.RCP R8, R7 ;  /* 0x0000000700087308 */ /* 0x000e240000001000 */
[----:B0-----:R-:W-:-:S04]  /*0960*/  FFMA R9, R7, R8, -1 ;  /* 0xbf80000007097423 */ /* 0x001fc80000000008 */
[----:B------:R-:W-:-:S04]  /*0970*/  FADD.FTZ R9, -R9, -RZ ;  /* 0x800000ff09097221 */ /* 0x000fc80000010100 */
[CCC-:B------:R-:W-:Y:S01]  /*0980*/  FFMA.RM R10, R8.reuse, R9.reuse, R8.reuse ;  /* 0x00000009080a7223 */ /* 0x1c0fe20000004008 */
[----:B------:R-:W-:-:S04]  /*0990*/  FFMA.RP R9, R8, R9, R8 ;  /* 0x0000000908097223 */ /* 0x000fc80000008008 */
[C---:B------:R-:W-:Y:S02]  /*09a0*/  LOP3.LUT R8, R10.reuse, 0x7fffff, RZ, 0xc0, !PT ;  /* 0x007fffff0a087812 */ /* 0x040fe400078ec0ff */
[----:B------:R-:W-:Y:S02]  /*09b0*/  FSETP.NEU.FTZ.AND P0, PT, R10, R9, PT ;  /* 0x000000090a00720b */ /* 0x000fe40003f1d000 */
[----:B------:R-:W-:Y:S02]  /*09c0*/  LOP3.LUT R9, R8, 0x800000, RZ, 0xfc, !PT ;  /* 0x0080000008097812 */ /* 0x000fe400078efcff */
[----:B------:R-:W-:Y:S02]  /*09d0*/  SEL R8, RZ, 0xffffffff, !P0 ;  /* 0xffffffffff087807 */ /* 0x000fe40004000000 */
[----:B------:R-:W-:Y:S02]  /*09e0*/  LOP3.LUT R7, R12, R9, RZ, 0xc0, !PT ;  /* 0x000000090c077212 */ /* 0x000fe400078ec0ff */
[----:B------:R-:W-:-:S02]  /*09f0*/  IADD3 R8, PT, PT, -R8, RZ, RZ ;  /* 0x000000ff08087210 */ /* 0x000fc40007ffe1ff */
[-C--:B------:R-:W-:Y:S02]  /*0a00*/  SHF.R.U32.HI R7, RZ, R6.reuse, R7 ;  /* 0x00000006ff077219 */ /* 0x080fe40000011607 */
[----:B------:R-:W-:Y:S02]  /*0a10*/  LOP3.LUT P1, RZ, R8, R6, R9, 0xf8, !PT ;  /* 0x0000000608ff7212 */ /* 0x000fe4000782f809 */
[C---:B------:R-:W-:Y:S02]  /*0a20*/  LOP3.LUT P0, RZ, R7.reuse, 0x1, RZ, 0xc0, !PT ;  /* 0x0000000107ff7812 */ /* 0x040fe4000780c0ff */
[----:B------:R-:W-:-:S04]  /*0a30*/  LOP3.LUT P2, RZ, R7, 0x2, RZ, 0xc0, !PT ;  /* 0x0000000207ff7812 */ /* 0x000fc8000784c0ff */
[----:B------:R-:W-:Y:S02]  /*0a40*/  PLOP3.LUT P0, PT, P0, P1, P2, 0xe0, 0x0 ;  /* 0x000000000000781c */ /* 0x000fe40000703c20 */
[----:B------:R-:W-:Y:S02]  /*0a50*/  LOP3.LUT P1, RZ, R0, 0x7fffff, RZ, 0xc0, !PT ;  /* 0x007fffff00ff7812 */ /* 0x000fe4000782c0ff */
[----:B------:R-:W-:-:S04]  /*0a60*/  SEL R6, RZ, 0x1, !P0 ;  /* 0x00000001ff067807 */ /* 0x000fc80004000000 */
[----:B------:R-:W-:-:S04]  /*0a70*/  IADD3 R6, PT, PT, -R6, RZ, RZ ;  /* 0x000000ff06067210 */ /* 0x000fc80007ffe1ff */
[----:B------:R-:W-:Y:S02]  /*0a80*/  ISETP.GE.AND P0, PT, R6, RZ, PT ;  /* 0x000000ff0600720c */ /* 0x000fe40003f06270 */
[----:B------:R-:W-:-:S04]  /*0a90*/  IADD3 R6, PT, PT, R3, -0xfc, RZ ;  /* 0xffffff0403067810 */ /* 0x000fc80007ffe0ff */
[----:B------:R-:W-:-:S07]  /*0aa0*/  SHF.R.U32.HI R3, RZ, R6, R9 ;  /* 0x00000006ff037219 */ /* 0x000fce0000011609 */
[----:B------:R-:W-:-:S05]  /*0ab0*/  @!P0 VIADD R3, R3, 0x1 ;  /* 0x0000000103038836 */ /* 0x000fca0000000000 */
[----:B------:R-:W-:-:S04]  /*0ac0*/  @!P1 SHF.L.U32 R3, R3, 0x1, RZ ;  /* 0x0000000103039819 */ /* 0x000fc800000006ff */
[----:B------:R-:W-:Y:S01]  /*0ad0*/  LOP3.LUT R3, R3, 0x80000000, R0, 0xf8, !PT ;  /* 0x8000000003037812 */ /* 0x000fe200078ef800 */
[----:B------:R-:W-:Y:S06]  /*0ae0*/  BRA `(.L_x_7) ;  /* 0x0000000000047947 */ /* 0x000fec0003800000 */
.L_x_8:
[----:B------:R0:W1:Y:S02]  /*0af0*/  MUFU.RCP R3, R0 ;  /* 0x0000000000037308 */ /* 0x0000640000001000 */
.L_x_7:
[----:B0123--:R-:W-:Y:S01]  /*0b00*/  MOV R0, R3 ;  /* 0x0000000300007202 */ /* 0x00ffe20000000f00 */
[----:B------:R-:W-:-:S04]  /*0b10*/  HFMA2 R3, -RZ, RZ, 0, 0 ;  /* 0x00000000ff037431 */ /* 0x000fc800000001ff */
[----:B------:R-:W-:Y:S05]  /*0b20*/  RET.REL.NODEC R2 `(_Z14momentumKerneliPiS_iPfS0_ffS0_) ;  /* 0xfffffff402347950 */ /* 0x000fea0003c3ffff */
.L_x_9:
[----:B------:R-:W-:-:S00]  /*0b30*/  BRA `(.L_x_9) ;  /* 0xfffffffc00fc7947 */ /* 0x000fc0000383ffff */
[----:B------:R-:W-:-:S00]  /*0b40*/  NOP ;  /* 0x0000000000007918 */ /* 0x000fc00000000000 */
        /* <DEDUP_REMOVED lines=11> */
.L_x_10:


//--------------------- .nv.shared.reserved.0     --------------------------
	.section	.nv.shared.reserved.0,"aw",@nobits
	.weak		__nv_reservedSMEM_offset_0_alias
	.size		__nv_reservedSMEM_offset_0_alias, 0, 64
	.other		__nv_reservedSMEM_offset_0_alias,@"STO_CUDA_RESERVED_SHARED STV_DEFAULT"
__nv_reservedSMEM_offset_0_alias:
	.zero		0
	.zero		64


//--------------------- .nv.constant0._Z14momentumKerneliPiS_iPfS0_ffS0_ --------------------------
	.section	.nv.constant0._Z14momentumKerneliPiS_iPfS0_ffS0_,"a",@progbits
	.sectionflags	@""
	.align	4
.nv.constant0._Z14momentumKerneliPiS_iPfS0_ffS0_:
	.zero		960


//--------------------- SYMBOLS --------------------------

	.type		.nv.reservedSmem.offset0,@object
	.size		.nv.reservedSmem.offset0,0x4
